	.target	sm_120a

	.elftype	@"ET_EXEC"


//--------------------- .note.nv.tkinfo           --------------------------
	.section	.note.nv.tkinfo,"",@"SHT_NOTE"
	.sectionflags	@"SHF_NOTE_NV_TKINFO"
	.tkinfo
        /*0018*/ 	.word	0x00000080
        /*0030*/ 	.string	""
        /*0030*/ 	.string	"ptxas"
        /*0030*/ 	.string	"Cuda compilation tools, release 12.8, V12.8.93"
        /*0030*/ 	.string	"Build cuda_12.8.r12.8/compiler.35583870_0"
        /*0030*/ 	.string	"-v  -lineinfo  -arch sm_120a "



//--------------------- .note.nv.cuver            --------------------------
	.section	.note.nv.cuver,"",@"SHT_NOTE"
	.sectionflags	@"SHF_NOTE_NV_CUVER"
        /*0018*/ 	.short	0x0001
        /*001a*/ 	.short	0x0078
        /*001c*/ 	.short	0x0001
        /*001e*/ 	.short	0x0000
        /*0020*/ 	.short	0x0001
        /*0022*/ 	.short	0x0000


//--------------------- .nv.info                  --------------------------
	.section	.nv.info,"",@"SHT_CUDA_INFO"
	.align	4


	//----- nvinfo : EIATTR_REGCOUNT
	.align		4
        /*0000*/ 	.byte	0x04, 0x2f
        /*0002*/ 	.short	(.L_1 - .L_0)
	.align		4
.L_0:
        /*0004*/ 	.word	index@(triton_poi_fused_ones_1)
        /*0008*/ 	.word	0x00000008


	//----- nvinfo : EIATTR_FRAME_SIZE
	.align		4
.L_1:
        /*000c*/ 	.byte	0x04, 0x11
        /*000e*/ 	.short	(.L_3 - .L_2)
	.align		4
.L_2:
        /*0010*/ 	.word	index@(triton_poi_fused_ones_1)
        /*0014*/ 	.word	0x00000000


	//----- nvinfo : EIATTR_MIN_STACK_SIZE
	.align		4
.L_3:
        /*0018*/ 	.byte	0x04, 0x12
        /*001a*/ 	.short	(.L_5 - .L_4)
	.align		4
.L_4:
        /*001c*/ 	.word	index@(triton_poi_fused_ones_1)
        /*0020*/ 	.word	0x00000000
.L_5:


//--------------------- .nv.info.triton_poi_fused_ones_1 --------------------------
	.section	.nv.info.triton_poi_fused_ones_1,"",@"SHT_CUDA_INFO"
	.sectionflags	@""
	.align	4


	//----- nvinfo : EIATTR_CUDA_API_VERSION
	.align		4
        /*0000*/ 	.byte	0x04, 0x37
        /*0002*/ 	.short	(.L_7 - .L_6)
.L_6:
        /*0004*/ 	.word	0x00000080


	//----- nvinfo : EIATTR_KPARAM_INFO
	.align		4
.L_7:
        /*0008*/ 	.byte	0x04, 0x17
        /*000a*/ 	.short	(.L_9 - .L_8)
.L_8:
        /*000c*/ 	.word	0x00000000
        /*0010*/ 	.short	0x0001
        /*0012*/ 	.short	0x0008
        /*0014*/ 	.byte	0x00, 0xf4, 0x21, 0x00


	//----- nvinfo : EIATTR_KPARAM_INFO
	.align		4
.L_9:
        /*0018*/ 	.byte	0x04, 0x17
        /*001a*/ 	.short	(.L_11 - .L_10)
.L_10:
        /*001c*/ 	.word	0x00000000
        /*0020*/ 	.short	0x0000
        /*0022*/ 	.short	0x0000
        /*0024*/ 	.byte	0x00, 0xf4, 0x21, 0x00


	//----- nvinfo : EIATTR_SPARSE_MMA_MASK
	.align		4
.L_11:
        /*0028*/ 	.byte	0x03, 0x50
        /*002a*/ 	.short	0x0000


	//----- nvinfo : EIATTR_MAXREG_COUNT
	.align		4
        /*002c*/ 	.byte	0x03, 0x1b
        /*002e*/ 	.short	0x00ff


	//----- nvinfo : EIATTR_VRC_CTA_INIT_COUNT
	.align		4
        /*0030*/ 	.byte	0x02, 0x4a
	.zero		1
	.zero		1


	//----- nvinfo : EIATTR_EXIT_INSTR_OFFSETS
	.align		4
        /*0034*/ 	.byte	0x04, 0x1c
        /*0036*/ 	.short	(.L_13 - .L_12)


	//   ....[0]....
.L_12:
        /*0038*/ 	.word	0x00000030


	//   ....[1]....
        /*003c*/ 	.word	0x00000080


	//----- nvinfo : EIATTR_REQNTID
	.align		4
.L_13:
        /*0040*/ 	.byte	0x04, 0x10
        /*0042*/ 	.short	(.L_15 - .L_14)
.L_14:
        /*0044*/ 	.word	0x00000020
        /*0048*/ 	.word	0x00000001
        /*004c*/ 	.word	0x00000001


	//----- nvinfo : EIATTR_CBANK_PARAM_SIZE
	.align		4
.L_15:
        /*0050*/ 	.byte	0x03, 0x19
        /*0052*/ 	.short	0x0010


	//----- nvinfo : EIATTR_PARAM_CBANK
	.align		4
        /*0054*/ 	.byte	0x04, 0x0a
        /*0056*/ 	.short	(.L_17 - .L_16)
	.align		4
.L_16:
        /*0058*/ 	.word	index@(.nv.constant0.triton_poi_fused_ones_1)
        /*005c*/ 	.short	0x0380
        /*005e*/ 	.short	0x0010


	//----- nvinfo : EIATTR_SW_WAR
	.align		4
.L_17:
        /*0060*/ 	.byte	0x04, 0x36
        /*0062*/ 	.short	(.L_19 - .L_18)
.L_18:
        /*0064*/ 	.word	0x00000000
.L_19:


//--------------------- .nv.compat                --------------------------
	.section	.nv.compat,"",@"SHT_CUDA_COMPAT_INFO"
	.align	4
        /*0000*/ 	.byte	0x02, 0x02, 0x01, 0x00, 0x02, 0x05, 0x05, 0x00, 0x02, 0x03, 0x00, 0x00, 0x02, 0x06, 0x01, 0x00


//--------------------- .nv.callgraph             --------------------------
	.section	.nv.callgraph,"",@"SHT_CUDA_CALLGRAPH"
	.align	4
	.sectionentsize	8
	.align		4
        /*0000*/ 	.word	0x00000000
	.align		4
        /*0004*/ 	.word	0xffffffff
	.align		4
        /*0008*/ 	.word	0x00000000
	.align		4
        /*000c*/ 	.word	0xfffffffe
	.align		4
        /*0010*/ 	.word	0x00000000
	.align		4
        /*0014*/ 	.word	0xfffffffd
	.align		4
        /*0018*/ 	.word	0x00000000
	.align		4
        /*001c*/ 	.word	0xfffffffc


//--------------------- .text.triton_poi_fused_ones_1 --------------------------
	.section	.text.triton_poi_fused_ones_1,"ax",@progbits
	.align	128
        .global         triton_poi_fused_ones_1
        .type           triton_poi_fused_ones_1,@function
        .size           triton_poi_fused_ones_1,(.L_x_1 - triton_poi_fused_ones_1)
        .other          triton_poi_fused_ones_1,@"STO_CUDA_ENTRY STV_DEFAULT"
triton_poi_fused_ones_1:
.text.triton_poi_fused_ones_1:
[----:B------:R-:W0:Y:S01]  /*0000*/  LDC R1, c[0x0][0x37c] ;  /* 0x0000df00ff017b82 */ /* 0x000e220000000800 */
[----:B------:R-:W1:Y:S02]  /*0010*/  S2R R0, SR_TID.X ;  /* 0x0000000000007919 */ /* 0x000e640000002100 */
[----:B-1----:R-:W-:-:S13]  /*0020*/  LOP3.LUT P0, RZ, R0, 0x1f, RZ, 0xc0, !PT ;  /* 0x0000001f00ff7812 */ /* 0x002fda000780c0ff */
[----:B------:R-:W-:Y:S05]  /*0030*/  @P0 EXIT ;  /* 0x000000000000094d */ /* 0x000fea0003800000 */
[----:B------:R-:W1:Y:S01]  /*0040*/  LDCU.64 UR4, c[0x0][0x358] ;  /* 0x00006b00ff0477ac */ /* 0x000e620008000a00 */
[----:B------:R-:W1:Y:S01]  /*0050*/  LDC.64 R2, c[0x0][0x380] ;  /* 0x0000e000ff027b82 */ /* 0x000e620000000a00 */
[----:B------:R-:W-:-:S05]  /*0060*/  HFMA2 R5, -RZ, RZ, 1.875, 0 ;  /* 0x3f800000ff057431 */ /* 0x000fca00000001ff */
[----:B-1----:R-:W-:Y:S01]  /*0070*/  STG.E desc[UR4][R2.64], R5 ;  /* 0x0000000502007986 */ /* 0x002fe2000c101904 */
[----:B------:R-:W-:Y:S05]  /*0080*/  EXIT ;  /* 0x000000000000794d */ /* 0x000fea0003800000 */
.L_x_0:
[----:B------:R-:W-:-:S00]  /*0090*/  BRA `(.L_x_0) ;  /* 0xfffffffc00fc7947 */ /* 0x000fc0000383ffff */
[----:B------:R-:W-:-:S00]  /*00a0*/  NOP ;  /* 0x0000000000007918 */ /* 0x000fc00000000000 */
        /* <DEDUP_REMOVED lines=13> */
.L_x_1:


//--------------------- .nv.shared.reserved.0     --------------------------
	.section	.nv.shared.reserved.0,"aw",@nobits
	.weak		__nv_reservedSMEM_offset_0_alias
	.size		__nv_reservedSMEM_offset_0_alias, 0, 64
	.other		__nv_reservedSMEM_offset_0_alias,@"STO_CUDA_RESERVED_SHARED STV_DEFAULT"
__nv_reservedSMEM_offset_0_alias:
	.zero		0
	.zero		64


//--------------------- .nv.constant0.triton_poi_fused_ones_1 --------------------------
	.section	.nv.constant0.triton_poi_fused_ones_1,"a",@progbits
	.sectionflags	@""
	.align	4
.nv.constant0.triton_poi_fused_ones_1:
	.zero		912


//--------------------- SYMBOLS --------------------------

	.type		.nv.reservedSmem.offset0,@object
	.size		.nv.reservedSmem.offset0,0x4
